	.headerflags	@"EF_CUDA_TEXMODE_UNIFIED EF_CUDA_64BIT_ADDRESS EF_CUDA_ACCELERATORS EF_CUDA_SM90 EF_CUDA_VIRTUAL_SM(EF_CUDA_SM90)"
	.elftype	@"ET_EXEC"


//--------------------- .nv.info                  --------------------------
	.section	.nv.info,"",@"SHT_CUDA_INFO"
	.align	4


	//----- nvinfo : EIATTR_REGCOUNT
	.align		4
        /*0000*/ 	.byte	0x04, 0x2f
        /*0002*/ 	.short	(.L_1 - .L_0)
	.align		4
.L_0:
        /*0004*/ 	.word	index@(triton_poi_fused_convolution_11)
        /*0008*/ 	.word	0x0000000c


	//----- nvinfo : EIATTR_MIN_STACK_SIZE
	.align		4
.L_1:
        /*000c*/ 	.byte	0x04, 0x12
        /*000e*/ 	.short	(.L_3 - .L_2)
	.align		4
.L_2:
        /*0010*/ 	.word	index@(triton_poi_fused_convolution_11)
        /*0014*/ 	.word	0x00000000


	//----- nvinfo : EIATTR_FRAME_SIZE
	.align		4
.L_3:
        /*0018*/ 	.byte	0x04, 0x11
        /*001a*/ 	.short	(.L_5 - .L_4)
	.align		4
.L_4:
        /*001c*/ 	.word	index@(triton_poi_fused_convolution_11)
        /*0020*/ 	.word	0x00000000


	//----- nvinfo : EIATTR_MIN_STACK_SIZE
	.align		4
.L_5:
        /*0024*/ 	.byte	0x04, 0x12
        /*0026*/ 	.short	(.L_7 - .L_6)
	.align		4
.L_6:
        /*0028*/ 	.word	index@(triton_poi_fused_convolution_11)
        /*002c*/ 	.word	0x00000000
.L_7:


//--------------------- .nv.info.triton_poi_fused_convolution_11 --------------------------
	.section	.nv.info.triton_poi_fused_convolution_11,"",@"SHT_CUDA_INFO"
	.sectionflags	@""
	.align	4


	//----- nvinfo : EIATTR_CUDA_API_VERSION
	.align		4
        /*0000*/ 	.byte	0x04, 0x37
        /*0002*/ 	.short	(.L_9 - .L_8)
.L_8:
        /*0004*/ 	.word	0x0000007c


	//----- nvinfo : EIATTR_KPARAM_INFO
	.align		4
.L_9:
        /*0008*/ 	.byte	0x04, 0x17
        /*000a*/ 	.short	(.L_11 - .L_10)
.L_10:
        /*000c*/ 	.word	0x00000000
        /*0010*/ 	.short	0x0002
        /*0012*/ 	.short	0x0010
        /*0014*/ 	.byte	0x00, 0xf0, 0x11, 0x00


	//----- nvinfo : EIATTR_KPARAM_INFO
	.align		4
.L_11:
        /*0018*/ 	.byte	0x04, 0x17
        /*001a*/ 	.short	(.L_13 - .L_12)
.L_12:
        /*001c*/ 	.word	0x00000000
        /*0020*/ 	.short	0x0001
        /*0022*/ 	.short	0x0008
        /*0024*/ 	.byte	0x00, 0xf4, 0x21, 0x00


	//----- nvinfo : EIATTR_KPARAM_INFO
	.align		4
.L_13:
        /*0028*/ 	.byte	0x04, 0x17
        /*002a*/ 	.short	(.L_15 - .L_14)
.L_14:
        /*002c*/ 	.word	0x00000000
        /*0030*/ 	.short	0x0000
        /*0032*/ 	.short	0x0000
        /*0034*/ 	.byte	0x00, 0xf4, 0x21, 0x00


	//----- nvinfo : EIATTR_SPARSE_MMA_MASK
	.align		4
.L_15:
        /*0038*/ 	.byte	0x03, 0x50
        /*003a*/ 	.short	0x0000


	//----- nvinfo : EIATTR_MAXREG_COUNT
	.align		4
        /*003c*/ 	.byte	0x03, 0x1b
        /*003e*/ 	.short	0x00ff


	//----- nvinfo : EIATTR_EXIT_INSTR_OFFSETS
	.align		4
        /*0040*/ 	.byte	0x04, 0x1c
        /*0042*/ 	.short	(.L_17 - .L_16)


	//   ....[0]....
.L_16:
        /*0044*/ 	.word	0x00000150


	//----- nvinfo : EIATTR_REQNTID
	.align		4
.L_17:
        /*0048*/ 	.byte	0x04, 0x10
        /*004a*/ 	.short	(.L_19 - .L_18)
.L_18:
        /*004c*/ 	.word	0x00000100
        /*0050*/ 	.word	0x00000001
        /*0054*/ 	.word	0x00000001


	//----- nvinfo : EIATTR_CBANK_PARAM_SIZE
	.align		4
.L_19:
        /*0058*/ 	.byte	0x03, 0x19
        /*005a*/ 	.short	0x0014


	//----- nvinfo : EIATTR_PARAM_CBANK
	.align		4
        /*005c*/ 	.byte	0x04, 0x0a
        /*005e*/ 	.short	(.L_21 - .L_20)
	.align		4
.L_20:
        /*0060*/ 	.word	index@(.nv.constant0.triton_poi_fused_convolution_11)
        /*0064*/ 	.short	0x0210
        /*0066*/ 	.short	0x0014


	//----- nvinfo : EIATTR_SW_WAR
	.align		4
.L_21:
        /*0068*/ 	.byte	0x04, 0x36
        /*006a*/ 	.short	(.L_23 - .L_22)
.L_22:
        /*006c*/ 	.word	0x00000008
.L_23:


//--------------------- .nv.callgraph             --------------------------
	.section	.nv.callgraph,"",@"SHT_CUDA_CALLGRAPH"
	.align	4
	.sectionentsize	8
	.align		4
        /*0000*/ 	.word	0x00000000
	.align		4
        /*0004*/ 	.word	0xffffffff
	.align		4
        /*0008*/ 	.word	0x00000000
	.align		4
        /*000c*/ 	.word	0xfffffffe
	.align		4
        /*0010*/ 	.word	0x00000000
	.align		4
        /*0014*/ 	.word	0xfffffffd
	.align		4
        /*0018*/ 	.word	0x00000000
	.align		4
        /*001c*/ 	.word	0xfffffffc


//--------------------- .text.triton_poi_fused_convolution_11 --------------------------
	.section	.text.triton_poi_fused_convolution_11,"ax",@progbits
	.align	128
        .global         triton_poi_fused_convolution_11
        .type           triton_poi_fused_convolution_11,@function
        .size           triton_poi_fused_convolution_11,(.L_x_1 - triton_poi_fused_convolution_11)
        .other          triton_poi_fused_convolution_11,@"STO_CUDA_ENTRY STV_DEFAULT"
triton_poi_fused_convolution_11:
.text.triton_poi_fused_convolution_11:
[----:B------:R-:W-:Y:S01]  /*0000*/  LDC R1, c[0x0][0x28] ;  /* 0x00000a00ff017b82 */ /* 0x000fe20000000800 */
[----:B------:R-:W1:Y:S07]  /*0010*/  S2R R0, SR_TID.X ;  /* 0x0000000000007919 */ /* 0x000e6e0000002100 */
[----:B------:R-:W2:Y:S01]  /*0020*/  LDC.64 R4, c[0x0][0x218] ;  /* 0x00008600ff047b82 */ /* 0x000ea20000000a00 */
[----:B------:R-:W-:Y:S01]  /*0030*/  ULDC.64 UR4, c[0x0][0x208] ;  /* 0x0000820000047ab9 */ /* 0x000fe20000000a00 */
[----:B------:R-:W3:Y:S06]  /*0040*/  S2R R7, SR_CTAID.X ;  /* 0x0000000000077919 */ /* 0x000eec0000002500 */
[----:B------:R-:W4:Y:S01]  /*0050*/  LDC.64 R2, c[0x0][0x210] ;  /* 0x00008400ff027b82 */ /* 0x000f220000000a00 */
[----:B-1----:R-:W-:Y:S01]  /*0060*/  IMAD.SHL.U32 R0, R0, 0x2, RZ ;  /* 0x0000000200007824 */ /* 0x002fe200078e00ff */
[----:B---3--:R-:W-:-:S04]  /*0070*/  SHF.R.S32.HI R6, RZ, 0x16, R7 ;  /* 0x00000016ff067819 */ /* 0x008fc80000011407 */
[----:B------:R-:W-:-:S04]  /*0080*/  LOP3.LUT R0, R0, 0x1fe, RZ, 0xc0, !PT ;  /* 0x000001fe00007812 */ /* 0x000fc800078ec0ff */
[----:B------:R-:W-:Y:S02]  /*0090*/  LEA R7, R7, R0, 0x9 ;  /* 0x0000000007077211 */ /* 0x000fe400078e48ff */
[----:B------:R-:W-:-:S03]  /*00a0*/  SGXT R0, R6, 0x1 ;  /* 0x000000010600781a */ /* 0x000fc60000000200 */
[----:B----4-:R-:W-:Y:S01]  /*00b0*/  IMAD.WIDE R2, R7, 0x4, R2 ;  /* 0x0000000407027825 */ /* 0x010fe200078e0202 */
[----:B------:R-:W-:-:S04]  /*00c0*/  LEA.HI R0, R0, R7, RZ, 0x9 ;  /* 0x0000000700007211 */ /* 0x000fc800078f48ff */
[----:B------:R-:W-:-:S05]  /*00d0*/  LOP3.LUT R0, R0, 0xfffffe00, RZ, 0xc0, !PT ;  /* 0xfffffe0000007812 */ /* 0x000fca00078ec0ff */
[----:B------:R-:W-:Y:S02]  /*00e0*/  IMAD.IADD R9, R7, 0x1, -R0 ;  /* 0x0000000107097824 */ /* 0x000fe400078e0a00 */
[----:B------:R-:W3:Y:S02]  /*00f0*/  LDG.E.64 R6, desc[UR4][R2.64] ;  /* 0x0000000402067981 */ /* 0x000ee4000c1e1b00 */
[----:B--2---:R-:W-:-:S06]  /*0100*/  IMAD.WIDE R4, R9, 0x4, R4 ;  /* 0x0000000409047825 */ /* 0x004fcc00078e0204 */
[----:B------:R-:W3:Y:S02]  /*0110*/  LDG.E.EL.64 R4, desc[UR4][R4.64] ;  /* 0x0000000404047981 */ /* 0x000ee4000c2e1b00 */
[----:B---3--:R-:W-:Y:S01]  /*0120*/  FADD R6, R6, R4 ;  /* 0x0000000406067221 */ /* 0x008fe20000000000 */
[----:B------:R-:W-:-:S05]  /*0130*/  FADD R7, R7, R5 ;  /* 0x0000000507077221 */ /* 0x000fca0000000000 */
[----:B------:R-:W-:Y:S01]  /*0140*/  STG.E.64 desc[UR4][R2.64], R6 ;  /* 0x0000000602007986 */ /* 0x000fe2000c101b04 */
[----:B------:R-:W-:Y:S05]  /*0150*/  EXIT ;  /* 0x000000000000794d */ /* 0x000fea0003800000 */
.L_x_0:
[----:B------:R-:W-:-:S00]  /*0160*/  BRA `(.L_x_0) ;  /* 0xfffffffc00fc7947 */ /* 0x000fc0000383ffff */
[----:B------:R-:W-:-:S00]  /*0170*/  NOP ;  /* 0x0000000000007918 */ /* 0x000fc00000000000 */
        /* <DEDUP_REMOVED lines=8> */
.L_x_1:


//--------------------- .nv.constant0.triton_poi_fused_convolution_11 --------------------------
	.section	.nv.constant0.triton_poi_fused_convolution_11,"a",@progbits
	.sectionflags	@""
	.align	4
.nv.constant0.triton_poi_fused_convolution_11:
	.zero		548
